//
// Generated by NVIDIA NVVM Compiler
//
// Compiler Build ID: CL-36424714
// Cuda compilation tools, release 13.0, V13.0.88
// Based on NVVM 20.0.0
//

.version 9.0
.target sm_100
.address_size 64

	// .globl	_Z18convolution_kernelPKfS0_Pfiiiii

.visible .entry _Z18convolution_kernelPKfS0_Pfiiiii(
	.param .u64 .ptr .align 1 _Z18convolution_kernelPKfS0_Pfiiiii_param_0,
	.param .u64 .ptr .align 1 _Z18convolution_kernelPKfS0_Pfiiiii_param_1,
	.param .u64 .ptr .align 1 _Z18convolution_kernelPKfS0_Pfiiiii_param_2,
	.param .u32 _Z18convolution_kernelPKfS0_Pfiiiii_param_3,
	.param .u32 _Z18convolution_kernelPKfS0_Pfiiiii_param_4,
	.param .u32 _Z18convolution_kernelPKfS0_Pfiiiii_param_5,
	.param .u32 _Z18convolution_kernelPKfS0_Pfiiiii_param_6,
	.param .u32 _Z18convolution_kernelPKfS0_Pfiiiii_param_7
)
{
	.reg .pred 	%p<27>;
	.reg .b32 	%r<91>;
	.reg .b32 	%f<149>;
	.reg .b64 	%rd<57>;

	ld.param.u64 	%rd7, [_Z18convolution_kernelPKfS0_Pfiiiii_param_0];
	ld.param.u64 	%rd8, [_Z18convolution_kernelPKfS0_Pfiiiii_param_1];
	ld.param.u64 	%rd9, [_Z18convolution_kernelPKfS0_Pfiiiii_param_2];
	ld.param.u32 	%r51, [_Z18convolution_kernelPKfS0_Pfiiiii_param_3];
	ld.param.u32 	%r52, [_Z18convolution_kernelPKfS0_Pfiiiii_param_4];
	ld.param.u32 	%r48, [_Z18convolution_kernelPKfS0_Pfiiiii_param_5];
	ld.param.u32 	%r49, [_Z18convolution_kernelPKfS0_Pfiiiii_param_6];
	ld.param.u32 	%r50, [_Z18convolution_kernelPKfS0_Pfiiiii_param_7];
	cvta.to.global.u64 	%rd1, %rd8;
	cvta.to.global.u64 	%rd2, %rd9;
	mov.u32 	%r53, %ctaid.x;
	mov.u32 	%r54, %ntid.x;
	mov.u32 	%r55, %tid.x;
	mad.lo.s32 	%r1, %r53, %r54, %r55;
	mov.u32 	%r56, %ctaid.y;
	mov.u32 	%r57, %ntid.y;
	mov.u32 	%r58, %tid.y;
	mad.lo.s32 	%r59, %r56, %r57, %r58;
	mov.u32 	%r60, %ctaid.z;
	mov.u32 	%r61, %ntid.z;
	mov.u32 	%r62, %tid.z;
	mad.lo.s32 	%r3, %r60, %r61, %r62;
	setp.ge.s32 	%p1, %r1, %r51;
	setp.ge.s32 	%p2, %r59, %r52;
	or.pred  	%p3, %p1, %p2;
	setp.ge.s32 	%p4, %r3, %r48;
	or.pred  	%p5, %p3, %p4;
	mov.f32 	%f147, 0f00000000;
	@%p5 bra 	$L__BB0_31;
	setp.lt.s32 	%p6, %r49, 1;
	@%p6 bra 	$L__BB0_18;
	setp.lt.s32 	%p7, %r50, 1;
	@%p7 bra 	$L__BB0_18;
	and.b32  	%r4, %r50, 15;
	add.s32 	%r5, %r4, -1;
	and.b32  	%r6, %r50, 7;
	add.s32 	%r7, %r6, -1;
	cvta.to.global.u64 	%rd10, %rd7;
	mad.lo.s32 	%r64, %r52, %r1, %r59;
	mad.lo.s32 	%r65, %r64, %r48, %r3;
	mul.wide.s32 	%rd11, %r65, 4;
	add.s64 	%rd12, %rd10, %rd11;
	ld.global.f32 	%f1, [%rd12];
	and.b32  	%r8, %r50, 2147483632;
	and.b32  	%r9, %r50, 3;
	neg.s32 	%r10, %r8;
	mul.lo.s32 	%r11, %r50, %r48;
	shl.b32 	%r12, %r48, 4;
	mov.f32 	%f147, 0f00000000;
	mov.b32 	%r78, 0;
	mul.wide.s32 	%rd4, %r48, 4;
$L__BB0_4:
	setp.lt.u32 	%p8, %r50, 16;
	mul.lo.s32 	%r14, %r78, %r50;
	mov.b32 	%r82, 0;
	@%p8 bra 	$L__BB0_7;
	mad.lo.s32 	%r79, %r11, %r78, %r3;
	mov.u32 	%r80, %r10;
$L__BB0_6:
	.pragma "nounroll";
	mul.wide.s32 	%rd13, %r79, 4;
	add.s64 	%rd14, %rd1, %rd13;
	ld.global.f32 	%f22, [%rd14];
	fma.rn.f32 	%f23, %f1, %f22, %f147;
	mul.wide.s32 	%rd15, %r48, 4;
	add.s64 	%rd16, %rd14, %rd15;
	ld.global.f32 	%f24, [%rd16];
	fma.rn.f32 	%f25, %f1, %f24, %f23;
	add.s64 	%rd17, %rd16, %rd15;
	ld.global.f32 	%f26, [%rd17];
	fma.rn.f32 	%f27, %f1, %f26, %f25;
	add.s64 	%rd18, %rd17, %rd15;
	ld.global.f32 	%f28, [%rd18];
	fma.rn.f32 	%f29, %f1, %f28, %f27;
	add.s64 	%rd19, %rd18, %rd15;
	ld.global.f32 	%f30, [%rd19];
	fma.rn.f32 	%f31, %f1, %f30, %f29;
	add.s64 	%rd20, %rd19, %rd15;
	ld.global.f32 	%f32, [%rd20];
	fma.rn.f32 	%f33, %f1, %f32, %f31;
	add.s64 	%rd21, %rd20, %rd15;
	ld.global.f32 	%f34, [%rd21];
	fma.rn.f32 	%f35, %f1, %f34, %f33;
	add.s64 	%rd22, %rd21, %rd15;
	ld.global.f32 	%f36, [%rd22];
	fma.rn.f32 	%f37, %f1, %f36, %f35;
	add.s64 	%rd23, %rd22, %rd15;
	ld.global.f32 	%f38, [%rd23];
	fma.rn.f32 	%f39, %f1, %f38, %f37;
	add.s64 	%rd24, %rd23, %rd15;
	ld.global.f32 	%f40, [%rd24];
	fma.rn.f32 	%f41, %f1, %f40, %f39;
	add.s64 	%rd25, %rd24, %rd15;
	ld.global.f32 	%f42, [%rd25];
	fma.rn.f32 	%f43, %f1, %f42, %f41;
	add.s64 	%rd26, %rd25, %rd15;
	ld.global.f32 	%f44, [%rd26];
	fma.rn.f32 	%f45, %f1, %f44, %f43;
	add.s64 	%rd27, %rd26, %rd15;
	ld.global.f32 	%f46, [%rd27];
	fma.rn.f32 	%f47, %f1, %f46, %f45;
	add.s64 	%rd28, %rd27, %rd15;
	ld.global.f32 	%f48, [%rd28];
	fma.rn.f32 	%f49, %f1, %f48, %f47;
	add.s64 	%rd29, %rd28, %rd15;
	ld.global.f32 	%f50, [%rd29];
	fma.rn.f32 	%f51, %f1, %f50, %f49;
	add.s64 	%rd30, %rd29, %rd15;
	ld.global.f32 	%f52, [%rd30];
	fma.rn.f32 	%f147, %f1, %f52, %f51;
	add.s32 	%r80, %r80, 16;
	add.s32 	%r79, %r79, %r12;
	setp.eq.s32 	%p9, %r80, 0;
	mov.u32 	%r82, %r8;
	@%p9 bra 	$L__BB0_7;
	bra.uni 	$L__BB0_6;
$L__BB0_7:
	setp.eq.s32 	%p10, %r4, 0;
	@%p10 bra 	$L__BB0_17;
	setp.lt.u32 	%p11, %r5, 7;
	@%p11 bra 	$L__BB0_10;
	add.s32 	%r67, %r82, %r14;
	mad.lo.s32 	%r68, %r67, %r48, %r3;
	mul.wide.s32 	%rd31, %r68, 4;
	add.s64 	%rd32, %rd1, %rd31;
	ld.global.f32 	%f54, [%rd32];
	fma.rn.f32 	%f55, %f1, %f54, %f147;
	mul.wide.s32 	%rd33, %r48, 4;
	add.s64 	%rd34, %rd32, %rd33;
	ld.global.f32 	%f56, [%rd34];
	fma.rn.f32 	%f57, %f1, %f56, %f55;
	add.s64 	%rd35, %rd34, %rd33;
	ld.global.f32 	%f58, [%rd35];
	fma.rn.f32 	%f59, %f1, %f58, %f57;
	add.s64 	%rd36, %rd35, %rd33;
	ld.global.f32 	%f60, [%rd36];
	fma.rn.f32 	%f61, %f1, %f60, %f59;
	add.s64 	%rd37, %rd36, %rd33;
	ld.global.f32 	%f62, [%rd37];
	fma.rn.f32 	%f63, %f1, %f62, %f61;
	add.s64 	%rd38, %rd37, %rd33;
	ld.global.f32 	%f64, [%rd38];
	fma.rn.f32 	%f65, %f1, %f64, %f63;
	add.s64 	%rd39, %rd38, %rd33;
	ld.global.f32 	%f66, [%rd39];
	fma.rn.f32 	%f67, %f1, %f66, %f65;
	add.s64 	%rd40, %rd39, %rd33;
	ld.global.f32 	%f68, [%rd40];
	fma.rn.f32 	%f147, %f1, %f68, %f67;
	add.s32 	%r82, %r82, 8;
$L__BB0_10:
	setp.eq.s32 	%p12, %r6, 0;
	@%p12 bra 	$L__BB0_17;
	setp.lt.u32 	%p13, %r7, 3;
	@%p13 bra 	$L__BB0_13;
	add.s32 	%r69, %r82, %r14;
	mad.lo.s32 	%r70, %r69, %r48, %r3;
	mul.wide.s32 	%rd41, %r70, 4;
	add.s64 	%rd42, %rd1, %rd41;
	ld.global.f32 	%f70, [%rd42];
	fma.rn.f32 	%f71, %f1, %f70, %f147;
	add.s64 	%rd44, %rd42, %rd4;
	ld.global.f32 	%f72, [%rd44];
	fma.rn.f32 	%f73, %f1, %f72, %f71;
	add.s64 	%rd45, %rd44, %rd4;
	ld.global.f32 	%f74, [%rd45];
	fma.rn.f32 	%f75, %f1, %f74, %f73;
	add.s64 	%rd46, %rd45, %rd4;
	ld.global.f32 	%f76, [%rd46];
	fma.rn.f32 	%f147, %f1, %f76, %f75;
	add.s32 	%r82, %r82, 4;
$L__BB0_13:
	setp.eq.s32 	%p14, %r9, 0;
	@%p14 bra 	$L__BB0_17;
	setp.eq.s32 	%p15, %r9, 1;
	add.s32 	%r71, %r82, %r14;
	mad.lo.s32 	%r72, %r71, %r48, %r3;
	mul.wide.s32 	%rd47, %r72, 4;
	add.s64 	%rd3, %rd1, %rd47;
	ld.global.f32 	%f77, [%rd3];
	fma.rn.f32 	%f147, %f1, %f77, %f147;
	@%p15 bra 	$L__BB0_17;
	setp.eq.s32 	%p16, %r9, 2;
	add.s64 	%rd5, %rd3, %rd4;
	ld.global.f32 	%f78, [%rd5];
	fma.rn.f32 	%f147, %f1, %f78, %f147;
	@%p16 bra 	$L__BB0_17;
	add.s64 	%rd48, %rd5, %rd4;
	ld.global.f32 	%f79, [%rd48];
	fma.rn.f32 	%f147, %f1, %f79, %f147;
$L__BB0_17:
	add.s32 	%r78, %r78, 1;
	setp.ne.s32 	%p17, %r78, %r49;
	@%p17 bra 	$L__BB0_4;
$L__BB0_18:
	setp.lt.s32 	%p18, %r48, 1;
	@%p18 bra 	$L__BB0_31;
	mad.lo.s32 	%r74, %r52, %r1, %r59;
	mul.lo.s32 	%r26, %r74, %r48;
	add.s32 	%r75, %r48, -1;
	and.b32  	%r27, %r48, 15;
	setp.lt.u32 	%p19, %r75, 15;
	mov.b32 	%r87, 0;
	@%p19 bra 	$L__BB0_22;
	and.b32  	%r87, %r48, 2147483632;
	neg.s32 	%r85, %r87;
	add.s64 	%rd6, %rd2, 32;
	mov.u32 	%r84, %r26;
$L__BB0_21:
	.pragma "nounroll";
	mul.wide.s32 	%rd49, %r84, 4;
	add.s64 	%rd50, %rd6, %rd49;
	ld.global.f32 	%f80, [%rd50+-32];
	add.f32 	%f81, %f147, %f80;
	st.global.f32 	[%rd50+-32], %f81;
	ld.global.f32 	%f82, [%rd50+-28];
	add.f32 	%f83, %f147, %f82;
	st.global.f32 	[%rd50+-28], %f83;
	ld.global.f32 	%f84, [%rd50+-24];
	add.f32 	%f85, %f147, %f84;
	st.global.f32 	[%rd50+-24], %f85;
	ld.global.f32 	%f86, [%rd50+-20];
	add.f32 	%f87, %f147, %f86;
	st.global.f32 	[%rd50+-20], %f87;
	ld.global.f32 	%f88, [%rd50+-16];
	add.f32 	%f89, %f147, %f88;
	st.global.f32 	[%rd50+-16], %f89;
	ld.global.f32 	%f90, [%rd50+-12];
	add.f32 	%f91, %f147, %f90;
	st.global.f32 	[%rd50+-12], %f91;
	ld.global.f32 	%f92, [%rd50+-8];
	add.f32 	%f93, %f147, %f92;
	st.global.f32 	[%rd50+-8], %f93;
	ld.global.f32 	%f94, [%rd50+-4];
	add.f32 	%f95, %f147, %f94;
	st.global.f32 	[%rd50+-4], %f95;
	ld.global.f32 	%f96, [%rd50];
	add.f32 	%f97, %f147, %f96;
	st.global.f32 	[%rd50], %f97;
	ld.global.f32 	%f98, [%rd50+4];
	add.f32 	%f99, %f147, %f98;
	st.global.f32 	[%rd50+4], %f99;
	ld.global.f32 	%f100, [%rd50+8];
	add.f32 	%f101, %f147, %f100;
	st.global.f32 	[%rd50+8], %f101;
	ld.global.f32 	%f102, [%rd50+12];
	add.f32 	%f103, %f147, %f102;
	st.global.f32 	[%rd50+12], %f103;
	ld.global.f32 	%f104, [%rd50+16];
	add.f32 	%f105, %f147, %f104;
	st.global.f32 	[%rd50+16], %f105;
	ld.global.f32 	%f106, [%rd50+20];
	add.f32 	%f107, %f147, %f106;
	st.global.f32 	[%rd50+20], %f107;
	ld.global.f32 	%f108, [%rd50+24];
	add.f32 	%f109, %f147, %f108;
	st.global.f32 	[%rd50+24], %f109;
	ld.global.f32 	%f110, [%rd50+28];
	add.f32 	%f111, %f147, %f110;
	st.global.f32 	[%rd50+28], %f111;
	add.s32 	%r85, %r85, 16;
	add.s32 	%r84, %r84, 16;
	setp.ne.s32 	%p20, %r85, 0;
	@%p20 bra 	$L__BB0_21;
$L__BB0_22:
	setp.eq.s32 	%p21, %r27, 0;
	@%p21 bra 	$L__BB0_31;
	and.b32  	%r35, %r48, 7;
	setp.lt.u32 	%p22, %r27, 8;
	@%p22 bra 	$L__BB0_25;
	add.s32 	%r76, %r87, %r26;
	mul.wide.s32 	%rd51, %r76, 4;
	add.s64 	%rd52, %rd2, %rd51;
	ld.global.f32 	%f112, [%rd52];
	add.f32 	%f113, %f147, %f112;
	st.global.f32 	[%rd52], %f113;
	ld.global.f32 	%f114, [%rd52+4];
	add.f32 	%f115, %f147, %f114;
	st.global.f32 	[%rd52+4], %f115;
	ld.global.f32 	%f116, [%rd52+8];
	add.f32 	%f117, %f147, %f116;
	st.global.f32 	[%rd52+8], %f117;
	ld.global.f32 	%f118, [%rd52+12];
	add.f32 	%f119, %f147, %f118;
	st.global.f32 	[%rd52+12], %f119;
	ld.global.f32 	%f120, [%rd52+16];
	add.f32 	%f121, %f147, %f120;
	st.global.f32 	[%rd52+16], %f121;
	ld.global.f32 	%f122, [%rd52+20];
	add.f32 	%f123, %f147, %f122;
	st.global.f32 	[%rd52+20], %f123;
	ld.global.f32 	%f124, [%rd52+24];
	add.f32 	%f125, %f147, %f124;
	st.global.f32 	[%rd52+24], %f125;
	ld.global.f32 	%f126, [%rd52+28];
	add.f32 	%f127, %f147, %f126;
	st.global.f32 	[%rd52+28], %f127;
	add.s32 	%r87, %r87, 8;
$L__BB0_25:
	setp.eq.s32 	%p23, %r35, 0;
	@%p23 bra 	$L__BB0_31;
	and.b32  	%r38, %r48, 3;
	setp.lt.u32 	%p24, %r35, 4;
	@%p24 bra 	$L__BB0_28;
	add.s32 	%r77, %r87, %r26;
	mul.wide.s32 	%rd53, %r77, 4;
	add.s64 	%rd54, %rd2, %rd53;
	ld.global.f32 	%f128, [%rd54];
	add.f32 	%f129, %f147, %f128;
	st.global.f32 	[%rd54], %f129;
	ld.global.f32 	%f130, [%rd54+4];
	add.f32 	%f131, %f147, %f130;
	st.global.f32 	[%rd54+4], %f131;
	ld.global.f32 	%f132, [%rd54+8];
	add.f32 	%f133, %f147, %f132;
	st.global.f32 	[%rd54+8], %f133;
	ld.global.f32 	%f134, [%rd54+12];
	add.f32 	%f135, %f147, %f134;
	st.global.f32 	[%rd54+12], %f135;
	add.s32 	%r87, %r87, 4;
$L__BB0_28:
	setp.eq.s32 	%p25, %r38, 0;
	@%p25 bra 	$L__BB0_31;
	add.s32 	%r90, %r87, %r26;
	neg.s32 	%r89, %r38;
$L__BB0_30:
	.pragma "nounroll";
	mul.wide.s32 	%rd55, %r90, 4;
	add.s64 	%rd56, %rd2, %rd55;
	ld.global.f32 	%f136, [%rd56];
	add.f32 	%f137, %f147, %f136;
	st.global.f32 	[%rd56], %f137;
	add.s32 	%r90, %r90, 1;
	add.s32 	%r89, %r89, 1;
	setp.ne.s32 	%p26, %r89, 0;
	@%p26 bra 	$L__BB0_30;
$L__BB0_31:
	ret;

}


// ===== COMPILED SASS (sm_100) =====

	.target	sm_100

	.elftype	@"ET_EXEC"


//--------------------- .note.nv.tkinfo           --------------------------
	.section	.note.nv.tkinfo,"",@"SHT_NOTE"
	.sectionflags	@"SHF_NOTE_NV_TKINFO"
	.tkinfo
        /*0018*/ 	.word	0x00000002
        /*0030*/ 	.string	""
        /*0030*/ 	.string	"ptxas"
        /*0030*/ 	.string	"Cuda compilation tools, release 13.0, V13.0.88"
        /*0030*/ 	.string	"Build cuda_13.0.r13.0/compiler.36424714_0"
        /*0030*/ 	.string	"-arch sm_100 -m 64 "



//--------------------- .note.nv.cuinfo           --------------------------
	.section	.note.nv.cuinfo,"",@"SHT_NOTE"
	.sectionflags	@"SHF_NOTE_NV_CUINFO"
        /*0018*/ 	.short	0x0002
        /*001a*/ 	.short	0x0064
        /*001c*/ 	.short	0x0082
	.zero		2


//--------------------- .nv.info                  --------------------------
	.section	.nv.info,"",@"SHT_CUDA_INFO"
	.align	4


	//----- nvinfo : EIATTR_REGCOUNT
	.align		4
        /*0000*/ 	.byte	0x04, 0x2f
        /*0002*/ 	.short	(.L_1 - .L_0)
	.align		4
.L_0:
        /*0004*/ 	.word	index@(_Z18convolution_kernelPKfS0_Pfiiiii)
        /*0008*/ 	.word	0x00000020


	//----- nvinfo : EIATTR_FRAME_SIZE
	.align		4
.L_1:
        /*000c*/ 	.byte	0x04, 0x11
        /*000e*/ 	.short	(.L_3 - .L_2)
	.align		4
.L_2:
        /*0010*/ 	.word	index@(_Z18convolution_kernelPKfS0_Pfiiiii)
        /*0014*/ 	.word	0x00000000


	//----- nvinfo : EIATTR_MIN_STACK_SIZE
	.align		4
.L_3:
        /*0018*/ 	.byte	0x04, 0x12
        /*001a*/ 	.short	(.L_5 - .L_4)
	.align		4
.L_4:
        /*001c*/ 	.word	index@(_Z18convolution_kernelPKfS0_Pfiiiii)
        /*0020*/ 	.word	0x00000000
.L_5:


//--------------------- .nv.compat                --------------------------
	.section	.nv.compat,"",@"SHT_CUDA_COMPAT_INFO"
	.align	4
        /*0000*/ 	.byte	0x02, 0x09, 0x00, 0x00, 0x02, 0x02, 0x01, 0x00, 0x02, 0x05, 0x05, 0x00, 0x03, 0x07, 0x01, 0x01
        /*0010*/ 	.byte	0x02, 0x03, 0x00, 0x00, 0x02, 0x06, 0x01, 0x00, 0x04, 0x0b, 0x08, 0x00, 0x09, 0x00, 0x00, 0x00
        /*0020*/ 	.byte	0x00, 0x00, 0x00, 0x00


//--------------------- .nv.info._Z18convolution_kernelPKfS0_Pfiiiii --------------------------
	.section	.nv.info._Z18convolution_kernelPKfS0_Pfiiiii,"",@"SHT_CUDA_INFO"
	.sectionflags	@""
	.align	4


	//----- nvinfo : EIATTR_CUDA_API_VERSION
	.align		4
        /*0000*/ 	.byte	0x04, 0x37
        /*0002*/ 	.short	(.L_7 - .L_6)
.L_6:
        /*0004*/ 	.word	0x00000082


	//----- nvinfo : EIATTR_KPARAM_INFO
	.align		4
.L_7:
        /*0008*/ 	.byte	0x04, 0x17
        /*000a*/ 	.short	(.L_9 - .L_8)
.L_8:
        /*000c*/ 	.word	0x00000000
        /*0010*/ 	.short	0x0007
        /*0012*/ 	.short	0x0028
        /*0014*/ 	.byte	0x00, 0xf0, 0x11, 0x00


	//----- nvinfo : EIATTR_KPARAM_INFO
	.align		4
.L_9:
        /*0018*/ 	.byte	0x04, 0x17
        /*001a*/ 	.short	(.L_11 - .L_10)
.L_10:
        /*001c*/ 	.word	0x00000000
        /*0020*/ 	.short	0x0006
        /*0022*/ 	.short	0x0024
        /*0024*/ 	.byte	0x00, 0xf0, 0x11, 0x00


	//----- nvinfo : EIATTR_KPARAM_INFO
	.align		4
.L_11:
        /*0028*/ 	.byte	0x04, 0x17
        /*002a*/ 	.short	(.L_13 - .L_12)
.L_12:
        /*002c*/ 	.word	0x00000000
        /*0030*/ 	.short	0x0005
        /*0032*/ 	.short	0x0020
        /*0034*/ 	.byte	0x00, 0xf0, 0x11, 0x00


	//----- nvinfo : EIATTR_KPARAM_INFO
	.align		4
.L_13:
        /*0038*/ 	.byte	0x04, 0x17
        /*003a*/ 	.short	(.L_15 - .L_14)
.L_14:
        /*003c*/ 	.word	0x00000000
        /*0040*/ 	.short	0x0004
        /*0042*/ 	.short	0x001c
        /*0044*/ 	.byte	0x00, 0xf0, 0x11, 0x00


	//----- nvinfo : EIATTR_KPARAM_INFO
	.align		4
.L_15:
        /*0048*/ 	.byte	0x04, 0x17
        /*004a*/ 	.short	(.L_17 - .L_16)
.L_16:
        /*004c*/ 	.word	0x00000000
        /*0050*/ 	.short	0x0003
        /*0052*/ 	.short	0x0018
        /*0054*/ 	.byte	0x00, 0xf0, 0x11, 0x00


	//----- nvinfo : EIATTR_KPARAM_INFO
	.align		4
.L_17:
        /*0058*/ 	.byte	0x04, 0x17
        /*005a*/ 	.short	(.L_19 - .L_18)
.L_18:
        /*005c*/ 	.word	0x00000000
        /*0060*/ 	.short	0x0002
        /*0062*/ 	.short	0x0010
        /*0064*/ 	.byte	0x00, 0xf5, 0x21, 0x00


	//----- nvinfo : EIATTR_KPARAM_INFO
	.align		4
.L_19:
        /*0068*/ 	.byte	0x04, 0x17
        /*006a*/ 	.short	(.L_21 - .L_20)
.L_20:
        /*006c*/ 	.word	0x00000000
        /*0070*/ 	.short	0x0001
        /*0072*/ 	.short	0x0008
        /*0074*/ 	.byte	0x00, 0xf5, 0x21, 0x00


	//----- nvinfo : EIATTR_KPARAM_INFO
	.align		4
.L_21:
        /*0078*/ 	.byte	0x04, 0x17
        /*007a*/ 	.short	(.L_23 - .L_22)
.L_22:
        /*007c*/ 	.word	0x00000000
        /*0080*/ 	.short	0x0000
        /*0082*/ 	.short	0x0000
        /*0084*/ 	.byte	0x00, 0xf5, 0x21, 0x00


	//----- nvinfo : EIATTR_SPARSE_MMA_MASK
	.align		4
.L_23:
        /*0088*/ 	.byte	0x03, 0x50
        /*008a*/ 	.short	0x0000


	//----- nvinfo : EIATTR_MAXREG_COUNT
	.align		4
        /*008c*/ 	.byte	0x03, 0x1b
        /*008e*/ 	.short	0x00ff


	//----- nvinfo : EIATTR_MERCURY_ISA_VERSION
	.align		4
        /*0090*/ 	.byte	0x03, 0x5f
        /*0092*/ 	.short	0x0101


	//----- nvinfo : EIATTR_VRC_CTA_INIT_COUNT
	.align		4
        /*0094*/ 	.byte	0x02, 0x4a
	.zero		1
	.zero		1


	//----- nvinfo : EIATTR_EXIT_INSTR_OFFSETS
	.align		4
        /*0098*/ 	.byte	0x04, 0x1c
        /*009a*/ 	.short	(.L_25 - .L_24)


	//   ....[0]....
.L_24:
        /*009c*/ 	.word	0x00000120


	//   ....[1]....
        /*00a0*/ 	.word	0x00000b40


	//   ....[2]....
        /*00a4*/ 	.word	0x00000fb0


	//   ....[3]....
        /*00a8*/ 	.word	0x000011c0


	//   ....[4]....
        /*00ac*/ 	.word	0x00001310


	//   ....[5]....
        /*00b0*/ 	.word	0x000013d0


	//----- nvinfo : EIATTR_CBANK_PARAM_SIZE
	.align		4
.L_25:
        /*00b4*/ 	.byte	0x03, 0x19
        /*00b6*/ 	.short	0x002c


	//----- nvinfo : EIATTR_PARAM_CBANK
	.align		4
        /*00b8*/ 	.byte	0x04, 0x0a
        /*00ba*/ 	.short	(.L_27 - .L_26)
	.align		4
.L_26:
        /*00bc*/ 	.word	index@(.nv.constant0._Z18convolution_kernelPKfS0_Pfiiiii)
        /*00c0*/ 	.short	0x0380
        /*00c2*/ 	.short	0x002c


	//----- nvinfo : EIATTR_SW_WAR
	.align		4
.L_27:
        /*00c4*/ 	.byte	0x04, 0x36
        /*00c6*/ 	.short	(.L_29 - .L_28)
.L_28:
        /*00c8*/ 	.word	0x00000008
.L_29:


//--------------------- .nv.callgraph             --------------------------
	.section	.nv.callgraph,"",@"SHT_CUDA_CALLGRAPH"
	.align	4
	.sectionentsize	8
	.align		4
        /*0000*/ 	.word	0x00000000
	.align		4
        /*0004*/ 	.word	0xffffffff
	.align		4
        /*0008*/ 	.word	0x00000000
	.align		4
        /*000c*/ 	.word	0xfffffffe
	.align		4
        /*0010*/ 	.word	0x00000000
	.align		4
        /*0014*/ 	.word	0xfffffffd
	.align		4
        /*0018*/ 	.word	0x00000000
	.align		4
        /*001c*/ 	.word	0xfffffffc


//--------------------- .text._Z18convolution_kernelPKfS0_Pfiiiii --------------------------
	.section	.text._Z18convolution_kernelPKfS0_Pfiiiii,"ax",@progbits
	.align	128
        .global         _Z18convolution_kernelPKfS0_Pfiiiii
        .type           _Z18convolution_kernelPKfS0_Pfiiiii,@function
        .size           _Z18convolution_kernelPKfS0_Pfiiiii,(.L_x_13 - _Z18convolution_kernelPKfS0_Pfiiiii)
        .other          _Z18convolution_kernelPKfS0_Pfiiiii,@"STO_CUDA_ENTRY STV_DEFAULT"
_Z18convolution_kernelPKfS0_Pfiiiii:
.text._Z18convolution_kernelPKfS0_Pfiiiii:
[----:B------:R-:W-:Y:S01]  /*0000*/  LDC R1, c[0x0][0x37c] ;  /* 0x0000df00ff017b82 */ /* 0x000fe20000000800 */
[----:B------:R-:W0:Y:S07]  /*0010*/  S2R R5, SR_TID.Y ;  /* 0x0000000000057919 */ /* 0x000e2e0000002200 */
[----:B------:R-:W1:Y:S01]  /*0020*/  LDC R3, c[0x0][0x360] ;  /* 0x0000d800ff037b82 */ /* 0x000e620000000800 */
[----:B------:R-:W2:Y:S01]  /*0030*/  LDCU.64 UR8, c[0x0][0x398] ;  /* 0x00007300ff0877ac */ /* 0x000ea20008000a00 */
[----:B------:R-:W1:Y:S01]  /*0040*/  S2R R2, SR_TID.X ;  /* 0x0000000000027919 */ /* 0x000e620000002100 */
[----:B------:R-:W3:Y:S01]  /*0050*/  LDCU UR10, c[0x0][0x3a0] ;  /* 0x00007400ff0a77ac */ /* 0x000ee20008000800 */
[----:B------:R-:W4:Y:S04]  /*0060*/  S2R R7, SR_TID.Z ;  /* 0x0000000000077919 */ /* 0x000f280000002300 */
[----:B------:R-:W0:Y:S08]  /*0070*/  S2UR UR5, SR_CTAID.Y ;  /* 0x00000000000579c3 */ /* 0x000e300000002600 */
[----:B------:R-:W0:Y:S08]  /*0080*/  LDC R0, c[0x0][0x364] ;  /* 0x0000d900ff007b82 */ /* 0x000e300000000800 */
[----:B------:R-:W1:Y:S08]  /*0090*/  S2UR UR4, SR_CTAID.X ;  /* 0x00000000000479c3 */ /* 0x000e700000002500 */
[----:B------:R-:W4:Y:S08]  /*00a0*/  S2UR UR6, SR_CTAID.Z ;  /* 0x00000000000679c3 */ /* 0x000f300000002700 */
[----:B------:R-:W4:Y:S01]  /*00b0*/  LDC R4, c[0x0][0x368] ;  /* 0x0000da00ff047b82 */ /* 0x000f220000000800 */
[----:B0-----:R-:W-:-:S05]  /*00c0*/  IMAD R0, R0, UR5, R5 ;  /* 0x0000000500007c24 */ /* 0x001fca000f8e0205 */
[----:B--2---:R-:W-:Y:S01]  /*00d0*/  ISETP.GE.AND P0, PT, R0, UR9, PT ;  /* 0x0000000900007c0c */ /* 0x004fe2000bf06270 */
[----:B-1----:R-:W-:-:S05]  /*00e0*/  IMAD R3, R3, UR4, R2 ;  /* 0x0000000403037c24 */ /* 0x002fca000f8e0202 */
[----:B------:R-:W-:Y:S01]  /*00f0*/  ISETP.GE.OR P0, PT, R3, UR8, P0 ;  /* 0x0000000803007c0c */ /* 0x000fe20008706670 */
[----:B----4-:R-:W-:-:S05]  /*0100*/  IMAD R2, R4, UR6, R7 ;  /* 0x0000000604027c24 */ /* 0x010fca000f8e0207 */
[----:B---3--:R-:W-:-:S13]  /*0110*/  ISETP.GE.OR P0, PT, R2, UR10, P0 ;  /* 0x0000000a02007c0c */ /* 0x008fda0008706670 */
[----:B------:R-:W-:Y:S05]  /*0120*/  @P0 EXIT ;  /* 0x000000000000094d */ /* 0x000fea0003800000 */
[----:B------:R-:W0:Y:S01]  /*0130*/  LDC R11, c[0x0][0x3a8] ;  /* 0x0000ea00ff0b7b82 */ /* 0x000e220000000800 */
[----:B------:R-:W1:Y:S01]  /*0140*/  LDCU.64 UR6, c[0x0][0x358] ;  /* 0x00006b00ff0677ac */ /* 0x000e620008000a00 */
[----:B------:R-:W-:-:S06]  /*0150*/  HFMA2 R14, -RZ, RZ, 0, 0 ;  /* 0x00000000ff0e7431 */ /* 0x000fcc00000001ff */
[----:B------:R-:W2:Y:S01]  /*0160*/  LDC R4, c[0x0][0x3a4] ;  /* 0x0000e900ff047b82 */ /* 0x000ea20000000800 */
[----:B0-----:R-:W-:-:S04]  /*0170*/  ISETP.GE.AND P0, PT, R11, 0x1, PT ;  /* 0x000000010b00780c */ /* 0x001fc80003f06270 */
[----:B--2---:R-:W-:-:S13]  /*0180*/  ISETP.LT.OR P0, PT, R4, 0x1, !P0 ;  /* 0x000000010400780c */ /* 0x004fda0004701670 */
[----:B-1----:R-:W-:Y:S05]  /*0190*/  @P0 BRA `(.L_x_0) ;  /* 0x0000000800600947 */ /* 0x002fea0003800000 */
[----:B------:R-:W0:Y:S01]  /*01a0*/  LDC.64 R4, c[0x0][0x380] ;  /* 0x0000e000ff047b82 */ /* 0x000e220000000a00 */
[----:B------:R-:W-:-:S04]  /*01b0*/  IMAD R7, R3, UR9, R0 ;  /* 0x0000000903077c24 */ /* 0x000fc8000f8e0200 */
[----:B------:R-:W-:-:S04]  /*01c0*/  IMAD R7, R7, UR10, R2 ;  /* 0x0000000a07077c24 */ /* 0x000fc8000f8e0202 */
[----:B0-----:R-:W-:-:S06]  /*01d0*/  IMAD.WIDE R4, R7, 0x4, R4 ;  /* 0x0000000407047825 */ /* 0x001fcc00078e0204 */
[----:B------:R0:W5:Y:S01]  /*01e0*/  LDG.E R5, desc[UR6][R4.64] ;  /* 0x0000000604057981 */ /* 0x000162000c1e1900 */
[C---:B------:R-:W-:Y:S01]  /*01f0*/  LOP3.LUT R6, R11.reuse, 0xf, RZ, 0xc0, !PT ;  /* 0x0000000f0b067812 */ /* 0x040fe200078ec0ff */
[----:B------:R-:W-:Y:S01]  /*0200*/  UMOV UR4, URZ ;  /* 0x000000ff00047c82 */ /* 0x000fe20008000000 */
[----:B------:R-:W-:Y:S02]  /*0210*/  LOP3.LUT R7, R11, 0x7, RZ, 0xc0, !PT ;  /* 0x000000070b077812 */ /* 0x000fe400078ec0ff */
[----:B------:R-:W-:Y:S02]  /*0220*/  IADD3 R8, PT, PT, R6, -0x1, RZ ;  /* 0xffffffff06087810 */ /* 0x000fe40007ffe0ff */
[----:B------:R-:W-:Y:S02]  /*0230*/  IADD3 R9, PT, PT, R7, -0x1, RZ ;  /* 0xffffffff07097810 */ /* 0x000fe40007ffe0ff */
[----:B------:R-:W-:Y:S02]  /*0240*/  ISETP.GE.U32.AND P0, PT, R8, 0x7, PT ;  /* 0x000000070800780c */ /* 0x000fe40003f06070 */
[----:B------:R-:W-:-:S02]  /*0250*/  LOP3.LUT R8, R11, 0x7ffffff0, RZ, 0xc0, !PT ;  /* 0x7ffffff00b087812 */ /* 0x000fc400078ec0ff */
[----:B------:R-:W-:Y:S02]  /*0260*/  ISETP.GE.U32.AND P1, PT, R9, 0x3, PT ;  /* 0x000000030900780c */ /* 0x000fe40003f26070 */
[C---:B------:R-:W-:Y:S01]  /*0270*/  LOP3.LUT R9, R11.reuse, 0x3, RZ, 0xc0, !PT ;  /* 0x000000030b097812 */ /* 0x040fe200078ec0ff */
[----:B------:R-:W-:Y:S01]  /*0280*/  IMAD R11, R11, UR10, RZ ;  /* 0x0000000a0b0b7c24 */ /* 0x000fe2000f8e02ff */
[----:B------:R-:W-:Y:S02]  /*0290*/  MOV R14, RZ ;  /* 0x000000ff000e7202 */ /* 0x000fe40000000f00 */
[----:B0-----:R-:W-:-:S07]  /*02a0*/  IADD3 R10, PT, PT, -R8, RZ, RZ ;  /* 0x000000ff080a7210 */ /* 0x001fce0007ffe1ff */
.L_x_6:
[----:B------:R-:W0:Y:S01]  /*02b0*/  LDC R12, c[0x0][0x3a8] ;  /* 0x0000ea00ff0c7b82 */ /* 0x000e220000000800 */
[----:B------:R-:W-:Y:S02]  /*02c0*/  MOV R13, RZ ;  /* 0x000000ff000d7202 */ /* 0x000fe40000000f00 */
[----:B0-----:R-:W-:-:S13]  /*02d0*/  ISETP.GE.U32.AND P2, PT, R12, 0x10, PT ;  /* 0x000000100c00780c */ /* 0x001fda0003f46070 */
[----:B------:R-:W-:Y:S05]  /*02e0*/  @!P2 BRA `(.L_x_1) ;  /* 0x0000000000e4a947 */ /* 0x000fea0003800000 */
[----:B------:R-:W-:Y:S01]  /*02f0*/  IMAD R13, R11, UR4, R2 ;  /* 0x000000040b0d7c24 */ /* 0x000fe2000f8e0202 */
[----:B------:R-:W-:-:S07]  /*0300*/  MOV R4, R10 ;  /* 0x0000000a00047202 */ /* 0x000fce0000000f00 */
.L_x_2:
[----:B------:R-:W0:Y:S08]  /*0310*/  LDC.64 R16, c[0x0][0x388] ;  /* 0x0000e200ff107b82 */ /* 0x000e300000000a00 */
[----:B------:R-:W1:Y:S01]  /*0320*/  LDC R21, c[0x0][0x3a0] ;  /* 0x0000e800ff157b82 */ /* 0x000e620000000800 */
[----:B0-----:R-:W-:-:S05]  /*0330*/  IMAD.WIDE R16, R13, 0x4, R16 ;  /* 0x000000040d107825 */ /* 0x001fca00078e0210 */
[----:B------:R0:W2:Y:S01]  /*0340*/  LDG.E R23, desc[UR6][R16.64] ;  /* 0x0000000610177981 */ /* 0x0000a2000c1e1900 */
[----:B-1----:R-:W-:-:S05]  /*0350*/  IMAD.WIDE R28, R21, 0x4, R16 ;  /* 0x00000004151c7825 */ /* 0x002fca00078e0210 */
[----:B------:R-:W3:Y:S01]  /*0360*/  LDG.E R27, desc[UR6][R28.64] ;  /* 0x000000061c1b7981 */ /* 0x000ee2000c1e1900 */
[----:B------:R-:W-:-:S04]  /*0370*/  IMAD.WIDE R24, R21, 0x4, R28 ;  /* 0x0000000415187825 */ /* 0x000fc800078e021c */
[C---:B0-----:R-:W-:Y:S01]  /*0380*/  IMAD.WIDE R16, R21.reuse, 0x4, R24 ;  /* 0x0000000415107825 */ /* 0x041fe200078e0218 */
[----:B------:R-:W4:Y:S03]  /*0390*/  LDG.E R28, desc[UR6][R24.64] ;  /* 0x00000006181c7981 */ /* 0x000f26000c1e1900 */
[C---:B------:R-:W-:Y:S01]  /*03a0*/  IMAD.WIDE R18, R21.reuse, 0x4, R16 ;  /* 0x0000000415127825 */ /* 0x040fe200078e0210 */
[----:B------:R-:W4:Y:S04]  /*03b0*/  LDG.E R26, desc[UR6][R16.64] ;  /* 0x00000006101a7981 */ /* 0x000f28000c1e1900 */
[----:B------:R0:W4:Y:S02]  /*03c0*/  LDG.E R24, desc[UR6][R18.64] ;  /* 0x0000000612187981 */ /* 0x000124000c1e1900 */
[----:B0-----:R-:W-:-:S05]  /*03d0*/  IMAD.WIDE R18, R21, 0x4, R18 ;  /* 0x0000000415127825 */ /* 0x001fca00078e0212 */
[----:B------:R0:W4:Y:S02]  /*03e0*/  LDG.E R22, desc[UR6][R18.64] ;  /* 0x0000000612167981 */ /* 0x000124000c1e1900 */
[----:B0-----:R-:W-:-:S05]  /*03f0*/  IMAD.WIDE R18, R21, 0x4, R18 ;  /* 0x0000000415127825 */ /* 0x001fca00078e0212 */
[----:B------:R-:W4:Y:S01]  /*0400*/  LDG.E R20, desc[UR6][R18.64] ;  /* 0x0000000612147981 */ /* 0x000f22000c1e1900 */
[----:B------:R-:W-:-:S05]  /*0410*/  IMAD.WIDE R16, R21, 0x4, R18 ;  /* 0x0000000415107825 */ /* 0x000fca00078e0212 */
[----:B------:R0:W4:Y:S01]  /*0420*/  LDG.E R25, desc[UR6][R16.64] ;  /* 0x0000000610197981 */ /* 0x000122000c1e1900 */
[----:B--2--5:R-:W-:Y:S01]  /*0430*/  FFMA R23, R5, R23, R14 ;  /* 0x0000001705177223 */ /* 0x024fe2000000000e */
[----:B------:R-:W-:-:S04]  /*0440*/  IMAD.WIDE R14, R21, 0x4, R16 ;  /* 0x00000004150e7825 */ /* 0x000fc800078e0210 */
[----:B0-----:R-:W-:-:S04]  /*0450*/  IMAD.WIDE R16, R21, 0x4, R14 ;  /* 0x0000000415107825 */ /* 0x001fc800078e020e */
[----:B---3--:R-:W-:Y:S01]  /*0460*/  FFMA R27, R5, R27, R23 ;  /* 0x0000001b051b7223 */ /* 0x008fe20000000017 */
[----:B------:R-:W2:Y:S01]  /*0470*/  LDG.E R14, desc[UR6][R14.64] ;  /* 0x000000060e0e7981 */ /* 0x000ea2000c1e1900 */
[----:B------:R-:W-:-:S03]  /*0480*/  IMAD.WIDE R18, R21, 0x4, R16 ;  /* 0x0000000415127825 */ /* 0x000fc600078e0210 */
[----:B------:R-:W3:Y:S04]  /*0490*/  LDG.E R29, desc[UR6][R16.64] ;  /* 0x00000006101d7981 */ /* 0x000ee8000c1e1900 */
[----:B------:R0:W3:Y:S01]  /*04a0*/  LDG.E R23, desc[UR6][R18.64] ;  /* 0x0000000612177981 */ /* 0x0000e2000c1e1900 */
[----:B----4-:R-:W-:Y:S01]  /*04b0*/  FFMA R27, R5, R28, R27 ;  /* 0x0000001c051b7223 */ /* 0x010fe2000000001b */
[----:B0-----:R-:W-:-:S05]  /*04c0*/  IMAD.WIDE R18, R21, 0x4, R18 ;  /* 0x0000000415127825 */ /* 0x001fca00078e0212 */
[----:B------:R0:W4:Y:S01]  /*04d0*/  LDG.E R28, desc[UR6][R18.64] ;  /* 0x00000006121c7981 */ /* 0x000122000c1e1900 */
[----:B------:R-:W-:Y:S01]  /*04e0*/  FFMA R17, R5, R26, R27 ;  /* 0x0000001a05117223 */ /* 0x000fe2000000001b */
[----:B0-----:R-:W-:-:S05]  /*04f0*/  IMAD.WIDE R18, R21, 0x4, R18 ;  /* 0x0000000415127825 */ /* 0x001fca00078e0212 */
[----:B------:R0:W4:Y:S01]  /*0500*/  LDG.E R15, desc[UR6][R18.64] ;  /* 0x00000006120f7981 */ /* 0x000122000c1e1900 */
[----:B------:R-:W-:-:S04]  /*0510*/  IMAD.WIDE R26, R21, 0x4, R18 ;  /* 0x00000004151a7825 */ /* 0x000fc800078e0212 */
[----:B0-----:R-:W-:Y:S01]  /*0520*/  FFMA R19, R5, R24, R17 ;  /* 0x0000001805137223 */ /* 0x001fe20000000011 */
[----:B------:R-:W-:Y:S01]  /*0530*/  IMAD.WIDE R16, R21, 0x4, R26 ;  /* 0x0000000415107825 */ /* 0x000fe200078e021a */
[----:B------:R0:W4:Y:S03]  /*0540*/  LDG.E R24, desc[UR6][R26.64] ;  /* 0x000000061a187981 */ /* 0x000126000c1e1900 */
[----:B0-----:R-:W-:Y:S02]  /*0550*/  FFMA R26, R5, R22, R19 ;  /* 0x00000016051a7223 */ /* 0x001fe40000000013 */
[----:B------:R0:W4:Y:S02]  /*0560*/  LDG.E R22, desc[UR6][R16.64] ;  /* 0x0000000610167981 */ /* 0x000124000c1e1900 */
[----:B0-----:R-:W-:-:S06]  /*0570*/  IMAD.WIDE R16, R21, 0x4, R16 ;  /* 0x0000000415107825 */ /* 0x001fcc00078e0210 */
[----:B------:R-:W4:Y:S01]  /*0580*/  LDG.E R16, desc[UR6][R16.64] ;  /* 0x0000000610107981 */ /* 0x000f22000c1e1900 */
[----:B------:R-:W-:-:S04]  /*0590*/  FFMA R20, R5, R20, R26 ;  /* 0x0000001405147223 */ /* 0x000fc8000000001a */
[----:B------:R-:W-:Y:S01]  /*05a0*/  FFMA R25, R5, R25, R20 ;  /* 0x0000001905197223 */ /* 0x000fe20000000014 */
[----:B------:R-:W-:-:S04]  /*05b0*/  IADD3 R4, PT, PT, R4, 0x10, RZ ;  /* 0x0000001004047810 */ /* 0x000fc80007ffe0ff */
[----:B------:R-:W-:Y:S02]  /*05c0*/  ISETP.NE.AND P2, PT, R4, RZ, PT ;  /* 0x000000ff0400720c */ /* 0x000fe40003f45270 */
[----:B------:R-:W-:Y:S01]  /*05d0*/  LEA R13, R21, R13, 0x4 ;  /* 0x0000000d150d7211 */ /* 0x000fe200078e20ff */
[----:B--2---:R-:W-:-:S04]  /*05e0*/  FFMA R14, R5, R14, R25 ;  /* 0x0000000e050e7223 */ /* 0x004fc80000000019 */
[----:B---3--:R-:W-:-:S04]  /*05f0*/  FFMA R14, R5, R29, R14 ;  /* 0x0000001d050e7223 */ /* 0x008fc8000000000e */
[----:B------:R-:W-:-:S04]  /*0600*/  FFMA R23, R5, R23, R14 ;  /* 0x0000001705177223 */ /* 0x000fc8000000000e */
[----:B----4-:R-:W-:-:S04]  /*0610*/  FFMA R28, R5, R28, R23 ;  /* 0x0000001c051c7223 */ /* 0x010fc80000000017 */
[----:B------:R-:W-:-:S04]  /*0620*/  FFMA R15, R5, R15, R28 ;  /* 0x0000000f050f7223 */ /* 0x000fc8000000001c */
[----:B------:R-:W-:-:S04]  /*0630*/  FFMA R15, R5, R24, R15 ;  /* 0x00000018050f7223 */ /* 0x000fc8000000000f */
[----:B------:R-:W-:-:S04]  /*0640*/  FFMA R15, R5, R22, R15 ;  /* 0x00000016050f7223 */ /* 0x000fc8000000000f */
[----:B------:R-:W-:Y:S01]  /*0650*/  FFMA R14, R5, R16, R15 ;  /* 0x00000010050e7223 */ /* 0x000fe2000000000f */
[----:B------:R-:W-:Y:S06]  /*0660*/  @P2 BRA `(.L_x_2) ;  /* 0xfffffffc00282947 */ /* 0x000fec000383ffff */
[----:B------:R-:W-:-:S07]  /*0670*/  MOV R13, R8 ;  /* 0x00000008000d7202 */ /* 0x000fce0000000f00 */
.L_x_1:
[----:B------:R-:W-:-:S13]  /*0680*/  ISETP.NE.AND P2, PT, R6, RZ, PT ;  /* 0x000000ff0600720c */ /* 0x000fda0003f45270 */
[----:B------:R-:W-:Y:S05]  /*0690*/  @!P2 BRA `(.L_x_3) ;  /* 0x000000040010a947 */ /* 0x000fea0003800000 */
[----:B------:R-:W-:Y:S01]  /*06a0*/  ISETP.NE.AND P2, PT, R7, RZ, PT ;  /* 0x000000ff0700720c */ /* 0x000fe20003f45270 */
[----:B------:R-:W-:-:S12]  /*06b0*/  @!P0 BRA `(.L_x_4) ;  /* 0x0000000000748947 */ /* 0x000fd80003800000 */
[----:B------:R-:W0:Y:S01]  /*06c0*/  LDC R15, c[0x0][0x3a0] ;  /* 0x0000e800ff0f7b82 */ /* 0x000e220000000800 */
[----:B------:R-:W-:-:S07]  /*06d0*/  IMAD R4, R12, UR4, R13 ;  /* 0x000000040c047c24 */ /* 0x000fce000f8e020d */
[----:B------:R-:W1:Y:S01]  /*06e0*/  LDC.64 R22, c[0x0][0x388] ;  /* 0x0000e200ff167b82 */ /* 0x000e620000000a00 */
[----:B0-----:R-:W-:-:S04]  /*06f0*/  IMAD R17, R4, R15, R2 ;  /* 0x0000000f04117224 */ /* 0x001fc800078e0202 */
[----:B-1----:R-:W-:-:S04]  /*0700*/  IMAD.WIDE R22, R17, 0x4, R22 ;  /* 0x0000000411167825 */ /* 0x002fc800078e0216 */
[C---:B------:R-:W-:Y:S02]  /*0710*/  IMAD.WIDE R20, R15.reuse, 0x4, R22 ;  /* 0x000000040f147825 */ /* 0x040fe400078e0216 */
[----:B------:R-:W2:Y:S02]  /*0720*/  LDG.E R22, desc[UR6][R22.64] ;  /* 0x0000000616167981 */ /* 0x000ea4000c1e1900 */
[C---:B------:R-:W-:Y:S02]  /*0730*/  IMAD.WIDE R16, R15.reuse, 0x4, R20 ;  /* 0x000000040f107825 */ /* 0x040fe400078e0214 */
[----:B------:R-:W3:Y:S02]  /*0740*/  LDG.E R20, desc[UR6][R20.64] ;  /* 0x0000000614147981 */ /* 0x000ee4000c1e1900 */
[C---:B------:R-:W-:Y:S02]  /*0750*/  IMAD.WIDE R18, R15.reuse, 0x4, R16 ;  /* 0x000000040f127825 */ /* 0x040fe400078e0210 */
[----:B------:R0:W4:Y:S02]  /*0760*/  LDG.E R4, desc[UR6][R16.64] ;  /* 0x0000000610047981 */ /* 0x000124000c1e1900 */
[----:B------:R-:W-:-:S02]  /*0770*/  IMAD.WIDE R24, R15, 0x4, R18 ;  /* 0x000000040f187825 */ /* 0x000fc400078e0212 */
[----:B------:R-:W4:Y:S02]  /*0780*/  LDG.E R18, desc[UR6][R18.64] ;  /* 0x0000000612127981 */ /* 0x000f24000c1e1900 */
[C---:B------:R-:W-:Y:S02]  /*0790*/  IMAD.WIDE R26, R15.reuse, 0x4, R24 ;  /* 0x000000040f1a7825 */ /* 0x040fe400078e0218 */
[----:B------:R-:W4:Y:S02]  /*07a0*/  LDG.E R24, desc[UR6][R24.64] ;  /* 0x0000000618187981 */ /* 0x000f24000c1e1900 */
[C---:B------:R-:W-:Y:S02]  /*07b0*/  IMAD.WIDE R28, R15.reuse, 0x4, R26 ;  /* 0x000000040f1c7825 */ /* 0x040fe400078e021a */
[----:B------:R-:W4:Y:S02]  /*07c0*/  LDG.E R26, desc[UR6][R26.64] ;  /* 0x000000061a1a7981 */ /* 0x000f24000c1e1900 */
[----:B0-----:R-:W-:-:S02]  /*07d0*/  IMAD.WIDE R16, R15, 0x4, R28 ;  /* 0x000000040f107825 */ /* 0x001fc400078e021c */
[----:B------:R-:W4:Y:S04]  /*07e0*/  LDG.E R29, desc[UR6][R28.64] ;  /* 0x000000061c1d7981 */ /* 0x000f28000c1e1900 */
[----:B------:R-:W4:Y:S01]  /*07f0*/  LDG.E R23, desc[UR6][R16.64] ;  /* 0x0000000610177981 */ /* 0x000f22000c1e1900 */
[----:B------:R-:W-:Y:S01]  /*0800*/  IADD3 R13, PT, PT, R13, 0x8, RZ ;  /* 0x000000080d0d7810 */ /* 0x000fe20007ffe0ff */
[----:B--2--5:R-:W-:-:S04]  /*0810*/  FFMA R15, R5, R22, R14 ;  /* 0x00000016050f7223 */ /* 0x024fc8000000000e */
[----:B---3--:R-:W-:-:S04]  /*0820*/  FFMA R15, R5, R20, R15 ;  /* 0x00000014050f7223 */ /* 0x008fc8000000000f */
[----:B----4-:R-:W-:-:S04]  /*0830*/  FFMA R15, R5, R4, R15 ;  /* 0x00000004050f7223 */ /* 0x010fc8000000000f */
[----:B------:R-:W-:-:S04]  /*0840*/  FFMA R15, R5, R18, R15 ;  /* 0x00000012050f7223 */ /* 0x000fc8000000000f */
[----:B------:R-:W-:-:S04]  /*0850*/  FFMA R15, R5, R24, R15 ;  /* 0x00000018050f7223 */ /* 0x000fc8000000000f */
[----:B------:R-:W-:-:S04]  /*0860*/  FFMA R4, R5, R26, R15 ;  /* 0x0000001a05047223 */ /* 0x000fc8000000000f */
[----:B------:R-:W-:-:S04]  /*0870*/  FFMA R4, R5, R29, R4 ;  /* 0x0000001d05047223 */ /* 0x000fc80000000004 */
[----:B------:R-:W-:-:S07]  /*0880*/  FFMA R14, R5, R23, R4 ;  /* 0x00000017050e7223 */ /* 0x000fce0000000004 */
.L_x_4:
        /* <DEDUP_REMOVED lines=12> */
[----:B------:R-:W-:Y:S02]  /*0950*/  IMAD.WIDE R18, R19, 0x4, R16 ;  /* 0x0000000413127825 */ /* 0x000fe400078e0210 */
[----:B------:R-:W4:Y:S04]  /*0960*/  LDG.E R17, desc[UR6][R16.64] ;  /* 0x0000000610117981 */ /* 0x000f28000c1e1900 */
[----:B------:R-:W4:Y:S01]  /*0970*/  LDG.E R19, desc[UR6][R18.64] ;  /* 0x0000000612137981 */ /* 0x000f22000c1e1900 */
[----:B------:R-:W-:Y:S01]  /*0980*/  IADD3 R13, PT, PT, R13, 0x4, RZ ;  /* 0x000000040d0d7810 */ /* 0x000fe20007ffe0ff */
[----:B--2--5:R-:W-:-:S04]  /*0990*/  FFMA R14, R5, R22, R14 ;  /* 0x00000016050e7223 */ /* 0x024fc8000000000e */
[----:B---3--:R-:W-:-:S04]  /*09a0*/  FFMA R14, R5, R21, R14 ;  /* 0x00000015050e7223 */ /* 0x008fc8000000000e */
[----:B----4-:R-:W-:-:S04]  /*09b0*/  FFMA R14, R5, R17, R14 ;  /* 0x00000011050e7223 */ /* 0x010fc8000000000e */
[----:B------:R-:W-:-:S07]  /*09c0*/  FFMA R14, R5, R19, R14 ;  /* 0x00000013050e7223 */ /* 0x000fce000000000e */
.L_x_5:
[----:B------:R-:W-:Y:S05]  /*09d0*/  @!P2 BRA `(.L_x_3) ;  /* 0x000000000040a947 */ /* 0x000fea0003800000 */
[----:B------:R-:W0:Y:S01]  /*09e0*/  LDC R15, c[0x0][0x3a0] ;  /* 0x0000e800ff0f7b82 */ /* 0x000e220000000800 */
[----:B------:R-:W-:-:S07]  /*09f0*/  IMAD R13, R12, UR4, R13 ;  /* 0x000000040c0d7c24 */ /* 0x000fce000f8e020d */
[----:B------:R-:W1:Y:S01]  /*0a00*/  LDC.64 R16, c[0x0][0x388] ;  /* 0x0000e200ff107b82 */ /* 0x000e620000000a00 */
[----:B0-----:R-:W-:-:S04]  /*0a10*/  IMAD R13, R13, R15, R2 ;  /* 0x0000000f0d0d7224 */ /* 0x001fc800078e0202 */
[----:B-1----:R-:W-:-:S05]  /*0a20*/  IMAD.WIDE R16, R13, 0x4, R16 ;  /* 0x000000040d107825 */ /* 0x002fca00078e0210 */
[----:B------:R-:W2:Y:S01]  /*0a30*/  LDG.E R4, desc[UR6][R16.64] ;  /* 0x0000000610047981 */ /* 0x000ea2000c1e1900 */
[----:B------:R-:W-:Y:S01]  /*0a40*/  ISETP.NE.AND P2, PT, R9, 0x1, PT ;  /* 0x000000010900780c */ /* 0x000fe20003f45270 */
[----:B--2--5:R-:W-:-:S12]  /*0a50*/  FFMA R14, R5, R4, R14 ;  /* 0x00000004050e7223 */ /* 0x024fd8000000000e */
[----:B------:R-:W-:Y:S05]  /*0a60*/  @!P2 BRA `(.L_x_3) ;  /* 0x00000000001ca947 */ /* 0x000fea0003800000 */
[----:B------:R-:W-:Y:S01]  /*0a70*/  ISETP.NE.AND P2, PT, R9, 0x2, PT ;  /* 0x000000020900780c */ /* 0x000fe20003f45270 */
[----:B------:R-:W-:-:S12]  /*0a80*/  IMAD.WIDE R16, R15, 0x4, R16 ;  /* 0x000000040f107825 */ /* 0x000fd800078e0210 */
[----:B------:R-:W-:Y:S02]  /*0a90*/  @P2 IMAD.WIDE R12, R15, 0x4, R16 ;  /* 0x000000040f0c2825 */ /* 0x000fe400078e0210 */
[----:B------:R-:W2:Y:S04]  /*0aa0*/  LDG.E R16, desc[UR6][R16.64] ;  /* 0x0000000610107981 */ /* 0x000ea8000c1e1900 */
[----:B------:R-:W3:Y:S01]  /*0ab0*/  @P2 LDG.E R13, desc[UR6][R12.64] ;  /* 0x000000060c0d2981 */ /* 0x000ee2000c1e1900 */
[----:B--2---:R-:W-:-:S04]  /*0ac0*/  FFMA R14, R5, R16, R14 ;  /* 0x00000010050e7223 */ /* 0x004fc8000000000e */
[----:B---3--:R-:W-:-:S07]  /*0ad0*/  @P2 FFMA R14, R5, R13, R14 ;  /* 0x0000000d050e2223 */ /* 0x008fce000000000e */
.L_x_3:
[----:B------:R-:W0:Y:S01]  /*0ae0*/  LDCU UR5, c[0x0][0x3a4] ;  /* 0x00007480ff0577ac */ /* 0x000e220008000800 */
[----:B------:R-:W-:-:S04]  /*0af0*/  UIADD3 UR4, UPT, UPT, UR4, 0x1, URZ ;  /* 0x0000000104047890 */ /* 0x000fc8000fffe0ff */
[----:B0-----:R-:W-:-:S09]  /*0b00*/  UISETP.NE.AND UP0, UPT, UR4, UR5, UPT ;  /* 0x000000050400728c */ /* 0x001fd2000bf05270 */
[----:B------:R-:W-:Y:S05]  /*0b10*/  BRA.U UP0, `(.L_x_6) ;  /* 0xfffffff500e47547 */ /* 0x000fea000b83ffff */
.L_x_0:
[----:B------:R-:W0:Y:S02]  /*0b20*/  LDC R4, c[0x0][0x3a0] ;  /* 0x0000e800ff047b82 */ /* 0x000e240000000800 */
[----:B0-----:R-:W-:-:S13]  /*0b30*/  ISETP.GE.AND P0, PT, R4, 0x1, PT ;  /* 0x000000010400780c */ /* 0x001fda0003f06270 */
[----:B------:R-:W-:Y:S05]  /*0b40*/  @!P0 EXIT ;  /* 0x000000000000894d */ /* 0x000fea0003800000 */
[----:B------:R-:W0:Y:S01]  /*0b50*/  LDCU UR4, c[0x0][0x39c] ;  /* 0x00007380ff0477ac */ /* 0x000e220008000800 */
[C---:B------:R-:W-:Y:S01]  /*0b60*/  IADD3 R2, PT, PT, R4.reuse, -0x1, RZ ;  /* 0xffffffff04027810 */ /* 0x040fe20007ffe0ff */
[----:B-----5:R-:W-:Y:S01]  /*0b70*/  HFMA2 R5, -RZ, RZ, 0, 0 ;  /* 0x00000000ff057431 */ /* 0x020fe200000001ff */
[----:B------:R-:W-:Y:S02]  /*0b80*/  LOP3.LUT R16, R4, 0xf, RZ, 0xc0, !PT ;  /* 0x0000000f04107812 */ /* 0x000fe400078ec0ff */
[----:B------:R-:W-:Y:S02]  /*0b90*/  ISETP.GE.U32.AND P0, PT, R2, 0xf, PT ;  /* 0x0000000f0200780c */ /* 0x000fe40003f06070 */
[----:B------:R-:W-:Y:S01]  /*0ba0*/  ISETP.NE.AND P1, PT, R16, RZ, PT ;  /* 0x000000ff1000720c */ /* 0x000fe20003f25270 */
[----:B0-----:R-:W-:-:S04]  /*0bb0*/  IMAD R3, R3, UR4, R0 ;  /* 0x0000000403037c24 */ /* 0x001fc8000f8e0200 */
[----:B------:R-:W-:-:S06]  /*0bc0*/  IMAD R0, R3, R4, RZ ;  /* 0x0000000403007224 */ /* 0x000fcc00078e02ff */
[----:B------:R-:W-:Y:S05]  /*0bd0*/  @!P0 BRA `(.L_x_7) ;  /* 0x0000000000f48947 */ /* 0x000fea0003800000 */
[----:B------:R-:W0:Y:S01]  /*0be0*/  LDCU.64 UR4, c[0x0][0x390] ;  /* 0x00007200ff0477ac */ /* 0x000e220008000a00 */
[----:B------:R-:W-:Y:S02]  /*0bf0*/  LOP3.LUT R5, R4, 0x7ffffff0, RZ, 0xc0, !PT ;  /* 0x7ffffff004057812 */ /* 0x000fe400078ec0ff */
[----:B------:R-:W-:Y:S02]  /*0c00*/  MOV R6, R0 ;  /* 0x0000000000067202 */ /* 0x000fe40000000f00 */
[----:B------:R-:W-:Y:S01]  /*0c10*/  IADD3 R7, PT, PT, -R5, RZ, RZ ;  /* 0x000000ff05077210 */ /* 0x000fe20007ffe1ff */
[----:B0-----:R-:W-:-:S04]  /*0c20*/  UIADD3 UR4, UP0, UPT, UR4, 0x20, URZ ;  /* 0x0000002004047890 */ /* 0x001fc8000ff1e0ff */
[----:B------:R-:W-:-:S12]  /*0c30*/  UIADD3.X UR5, UPT, UPT, URZ, UR5, URZ, UP0, !UPT ;  /* 0x00000005ff057290 */ /* 0x000fd800087fe4ff */
.L_x_8:
[----:B0-----:R-:W-:Y:S02]  /*0c40*/  MOV R2, UR4 ;  /* 0x0000000400027c02 */ /* 0x001fe40008000f00 */
[----:B------:R-:W-:-:S03]  /*0c50*/  MOV R3, UR5 ;  /* 0x0000000500037c02 */ /* 0x000fc60008000f00 */
[----:B------:R-:W-:-:S05]  /*0c60*/  IMAD.WIDE R2, R6, 0x4, R2 ;  /* 0x0000000406027825 */ /* 0x000fca00078e0202 */
[----:B------:R-:W2:Y:S04]  /*0c70*/  LDG.E R8, desc[UR6][R2.64+-0x20] ;  /* 0xffffe00602087981 */ /* 0x000ea8000c1e1900 */
[----:B------:R-:W3:Y:S04]  /*0c80*/  LDG.E R10, desc[UR6][R2.64+-0x1c] ;  /* 0xffffe406020a7981 */ /* 0x000ee8000c1e1900 */
[----:B------:R-:W4:Y:S04]  /*0c90*/  LDG.E R12, desc[UR6][R2.64+-0x18] ;  /* 0xffffe806020c7981 */ /* 0x000f28000c1e1900 */
[----:B------:R-:W5:Y:S04]  /*0ca0*/  LDG.E R18, desc[UR6][R2.64+-0x14] ;  /* 0xffffec0602127981 */ /* 0x000f68000c1e1900 */
        /* <DEDUP_REMOVED lines=11> */
[----:B------:R-:W5:Y:S01]  /*0d60*/  LDG.E R11, desc[UR6][R2.64+0x1c] ;  /* 0x00001c06020b7981 */ /* 0x000f62000c1e1900 */
[----:B------:R-:W-:-:S02]  /*0d70*/  IADD3 R7, PT, PT, R7, 0x10, RZ ;  /* 0x0000001007077810 */ /* 0x000fc40007ffe0ff */
[----:B------:R-:W-:Y:S02]  /*0d80*/  IADD3 R6, PT, PT, R6, 0x10, RZ ;  /* 0x0000001006067810 */ /* 0x000fe40007ffe0ff */
[----:B------:R-:W-:Y:S01]  /*0d90*/  ISETP.NE.AND P0, PT, R7, RZ, PT ;  /* 0x000000ff0700720c */ /* 0x000fe20003f05270 */
[--C-:B--2---:R-:W-:Y:S01]  /*0da0*/  FADD R8, R8, R14.reuse ;  /* 0x0000000e08087221 */ /* 0x104fe20000000000 */
[----:B---3--:R-:W-:-:S04]  /*0db0*/  FADD R10, R10, R14 ;  /* 0x0000000e0a0a7221 */ /* 0x008fc80000000000 */
[----:B------:R0:W-:Y:S01]  /*0dc0*/  STG.E desc[UR6][R2.64+-0x20], R8 ;  /* 0xffffe00802007986 */ /* 0x0001e2000c101906 */
[----:B----4-:R-:W-:-:S03]  /*0dd0*/  FADD R12, R12, R14 ;  /* 0x0000000e0c0c7221 */ /* 0x010fc60000000000 */
[----:B------:R0:W-:Y:S01]  /*0de0*/  STG.E desc[UR6][R2.64+-0x1c], R10 ;  /* 0xffffe40a02007986 */ /* 0x0001e2000c101906 */
[----:B-----5:R-:W-:-:S03]  /*0df0*/  FADD R18, R18, R14 ;  /* 0x0000000e12127221 */ /* 0x020fc60000000000 */
[----:B------:R0:W-:Y:S01]  /*0e00*/  STG.E desc[UR6][R2.64+-0x18], R12 ;  /* 0xffffe80c02007986 */ /* 0x0001e2000c101906 */
[----:B------:R-:W-:-:S03]  /*0e10*/  FADD R20, R20, R14 ;  /* 0x0000000e14147221 */ /* 0x000fc60000000000 */
        /* <DEDUP_REMOVED lines=22> */
[----:B------:R0:W-:Y:S04]  /*0f80*/  STG.E desc[UR6][R2.64+0x18], R13 ;  /* 0x0000180d02007986 */ /* 0x0001e8000c101906 */
[----:B------:R0:W-:Y:S01]  /*0f90*/  STG.E desc[UR6][R2.64+0x1c], R11 ;  /* 0x00001c0b02007986 */ /* 0x0001e2000c101906 */
[----:B------:R-:W-:Y:S05]  /*0fa0*/  @P0 BRA `(.L_x_8) ;  /* 0xfffffffc00240947 */ /* 0x000fea000383ffff */
.L_x_7:
[----:B------:R-:W-:Y:S05]  /*0fb0*/  @!P1 EXIT ;  /* 0x000000000000994d */ /* 0x000fea0003800000 */
[----:B------:R-:W-:Y:S02]  /*0fc0*/  ISETP.GE.U32.AND P0, PT, R16, 0x8, PT ;  /* 0x000000081000780c */ /* 0x000fe40003f06070 */
[----:B------:R-:W-:-:S04]  /*0fd0*/  LOP3.LUT R6, R4, 0x7, RZ, 0xc0, !PT ;  /* 0x0000000704067812 */ /* 0x000fc800078ec0ff */
[----:B------:R-:W-:-:S07]  /*0fe0*/  ISETP.NE.AND P1, PT, R6, RZ, PT ;  /* 0x000000ff0600720c */ /* 0x000fce0003f25270 */
[----:B------:R-:W-:Y:S06]  /*0ff0*/  @!P0 BRA `(.L_x_9) ;  /* 0x0000000000708947 */ /* 0x000fec0003800000 */
[----:B0-----:R-:W0:Y:S01]  /*1000*/  LDC.64 R2, c[0x0][0x390] ;  /* 0x0000e400ff027b82 */ /* 0x001e220000000a00 */
[----:B------:R-:W-:-:S05]  /*1010*/  IADD3 R7, PT, PT, R0, R5, RZ ;  /* 0x0000000500077210 */ /* 0x000fca0007ffe0ff */
[----:B0-----:R-:W-:-:S05]  /*1020*/  IMAD.WIDE R2, R7, 0x4, R2 ;  /* 0x0000000407027825 */ /* 0x001fca00078e0202 */
[----:B------:R-:W2:Y:S04]  /*1030*/  LDG.E R7, desc[UR6][R2.64] ;  /* 0x0000000602077981 */ /* 0x000ea8000c1e1900 */
[----:B------:R-:W3:Y:S04]  /*1040*/  LDG.E R9, desc[UR6][R2.64+0x4] ;  /* 0x0000040602097981 */ /* 0x000ee8000c1e1900 */
[----:B------:R-:W4:Y:S04]  /*1050*/  LDG.E R11, desc[UR6][R2.64+0x8] ;  /* 0x00000806020b7981 */ /* 0x000f28000c1e1900 */
[----:B------:R-:W5:Y:S04]  /*1060*/  LDG.E R13, desc[UR6][R2.64+0xc] ;  /* 0x00000c06020d7981 */ /* 0x000f68000c1e1900 */
[----:B------:R-:W5:Y:S04]  /*1070*/  LDG.E R15, desc[UR6][R2.64+0x10] ;  /* 0x00001006020f7981 */ /* 0x000f68000c1e1900 */
[----:B------:R-:W5:Y:S04]  /*1080*/  LDG.E R17, desc[UR6][R2.64+0x14] ;  /* 0x0000140602117981 */ /* 0x000f68000c1e1900 */
[----:B------:R-:W5:Y:S04]  /*1090*/  LDG.E R19, desc[UR6][R2.64+0x18] ;  /* 0x0000180602137981 */ /* 0x000f68000c1e1900 */
[----:B------:R-:W5:Y:S01]  /*10a0*/  LDG.E R21, desc[UR6][R2.64+0x1c] ;  /* 0x00001c0602157981 */ /* 0x000f62000c1e1900 */
[----:B------:R-:W-:Y:S01]  /*10b0*/  IADD3 R5, PT, PT, R5, 0x8, RZ ;  /* 0x0000000805057810 */ /* 0x000fe20007ffe0ff */
        /* <DEDUP_REMOVED lines=15> */
[----:B------:R1:W-:Y:S02]  /*11b0*/  STG.E desc[UR6][R2.64+0x1c], R21 ;  /* 0x00001c1502007986 */ /* 0x0003e4000c101906 */
.L_x_9:
[----:B------:R-:W-:Y:S05]  /*11c0*/  @!P1 EXIT ;  /* 0x000000000000994d */ /* 0x000fea0003800000 */
[----:B------:R-:W-:Y:S02]  /*11d0*/  ISETP.GE.U32.AND P0, PT, R6, 0x4, PT ;  /* 0x000000040600780c */ /* 0x000fe40003f06070 */
[----:B------:R-:W-:-:S04]  /*11e0*/  LOP3.LUT R4, R4, 0x3, RZ, 0xc0, !PT ;  /* 0x0000000304047812 */ /* 0x000fc800078ec0ff */
[----:B------:R-:W-:-:S07]  /*11f0*/  ISETP.NE.AND P1, PT, R4, RZ, PT ;  /* 0x000000ff0400720c */ /* 0x000fce0003f25270 */
[----:B------:R-:W-:Y:S06]  /*1200*/  @!P0 BRA `(.L_x_10) ;  /* 0x0000000000408947 */ /* 0x000fec0003800000 */
[----:B01----:R-:W0:Y:S01]  /*1210*/  LDC.64 R2, c[0x0][0x390] ;  /* 0x0000e400ff027b82 */ /* 0x003e220000000a00 */
[----:B------:R-:W-:-:S05]  /*1220*/  IADD3 R7, PT, PT, R0, R5, RZ ;  /* 0x0000000500077210 */ /* 0x000fca0007ffe0ff */
[----:B0-----:R-:W-:-:S05]  /*1230*/  IMAD.WIDE R2, R7, 0x4, R2 ;  /* 0x0000000407027825 */ /* 0x001fca00078e0202 */
[----:B------:R-:W2:Y:S04]  /*1240*/  LDG.E R7, desc[UR6][R2.64] ;  /* 0x0000000602077981 */ /* 0x000ea8000c1e1900 */
[----:B------:R-:W3:Y:S04]  /*1250*/  LDG.E R9, desc[UR6][R2.64+0x4] ;  /* 0x0000040602097981 */ /* 0x000ee8000c1e1900 */
[----:B------:R-:W4:Y:S04]  /*1260*/  LDG.E R11, desc[UR6][R2.64+0x8] ;  /* 0x00000806020b7981 */ /* 0x000f28000c1e1900 */
        /* <DEDUP_REMOVED lines=8> */
[----:B------:R2:W-:Y:S04]  /*12f0*/  STG.E desc[UR6][R2.64+0x8], R11 ;  /* 0x0000080b02007986 */ /* 0x0005e8000c101906 */
[----:B------:R2:W-:Y:S02]  /*1300*/  STG.E desc[UR6][R2.64+0xc], R13 ;  /* 0x00000c0d02007986 */ /* 0x0005e4000c101906 */
.L_x_10:
[----:B------:R-:W-:Y:S05]  /*1310*/  @!P1 EXIT ;  /* 0x000000000000994d */ /* 0x000fea0003800000 */
[----:B-12---:R-:W1:Y:S01]  /*1320*/  LDC.64 R6, c[0x0][0x390] ;  /* 0x0000e400ff067b82 */ /* 0x006e620000000a00 */
[----:B------:R-:W-:Y:S02]  /*1330*/  IADD3 R5, PT, PT, R0, R5, RZ ;  /* 0x0000000500057210 */ /* 0x000fe40007ffe0ff */
[----:B------:R-:W-:-:S07]  /*1340*/  IADD3 R4, PT, PT, -R4, RZ, RZ ;  /* 0x000000ff04047210 */ /* 0x000fce0007ffe1ff */
.L_x_11:
[----:B012---:R-:W-:-:S05]  /*1350*/  IMAD.WIDE R2, R5, 0x4, R6 ;  /* 0x0000000405027825 */ /* 0x007fca00078e0206 */
[----:B------:R-:W2:Y:S01]  /*1360*/  LDG.E R9, desc[UR6][R2.64] ;  /* 0x0000000602097981 */ /* 0x000ea2000c1e1900 */
[----:B------:R-:W-:Y:S02]  /*1370*/  IADD3 R4, PT, PT, R4, 0x1, RZ ;  /* 0x0000000104047810 */ /* 0x000fe40007ffe0ff */
[----:B------:R-:W-:Y:S02]  /*1380*/  IADD3 R5, PT, PT, R5, 0x1, RZ ;  /* 0x0000000105057810 */ /* 0x000fe40007ffe0ff */
[----:B------:R-:W-:Y:S01]  /*1390*/  ISETP.NE.AND P0, PT, R4, RZ, PT ;  /* 0x000000ff0400720c */ /* 0x000fe20003f05270 */
[----:B--2---:R-:W-:-:S05]  /*13a0*/  FADD R9, R9, R14 ;  /* 0x0000000e09097221 */ /* 0x004fca0000000000 */
[----:B------:R2:W-:Y:S07]  /*13b0*/  STG.E desc[UR6][R2.64], R9 ;  /* 0x0000000902007986 */ /* 0x0005ee000c101906 */
[----:B------:R-:W-:Y:S05]  /*13c0*/  @P0 BRA `(.L_x_11) ;  /* 0xfffffffc00e00947 */ /* 0x000fea000383ffff */
[----:B------:R-:W-:Y:S05]  /*13d0*/  EXIT ;  /* 0x000000000000794d */ /* 0x000fea0003800000 */
.L_x_12:
[----:B------:R-:W-:-:S00]  /*13e0*/  BRA `(.L_x_12) ;  /* 0xfffffffc00fc7947 */ /* 0x000fc0000383ffff */
[----:B------:R-:W-:-:S00]  /*13f0*/  NOP ;  /* 0x0000000000007918 */ /* 0x000fc00000000000 */
        /* <DEDUP_REMOVED lines=8> */
.L_x_13:


//--------------------- .nv.shared.reserved.0     --------------------------
	.section	.nv.shared.reserved.0,"aw",@nobits
	.weak		__nv_reservedSMEM_offset_0_alias
	.size		__nv_reservedSMEM_offset_0_alias, 0, 64
	.other		__nv_reservedSMEM_offset_0_alias,@"STO_CUDA_RESERVED_SHARED STV_DEFAULT"
__nv_reservedSMEM_offset_0_alias:
	.zero		0
	.zero		64


//--------------------- .nv.constant0._Z18convolution_kernelPKfS0_Pfiiiii --------------------------
	.section	.nv.constant0._Z18convolution_kernelPKfS0_Pfiiiii,"a",@progbits
	.sectionflags	@""
	.align	4
.nv.constant0._Z18convolution_kernelPKfS0_Pfiiiii:
	.zero		940


//--------------------- SYMBOLS --------------------------

	.type		.nv.reservedSmem.offset0,@object
	.size		.nv.reservedSmem.offset0,0x4
